	.headerflags	@"EF_CUDA_TEXMODE_UNIFIED EF_CUDA_64BIT_ADDRESS EF_CUDA_ACCELERATORS EF_CUDA_SM90 EF_CUDA_VIRTUAL_SM(EF_CUDA_SM90)"
	.elftype	@"ET_EXEC"


//--------------------- .nv.info                  --------------------------
	.section	.nv.info,"",@"SHT_CUDA_INFO"
	.align	4


	//----- nvinfo : EIATTR_REGCOUNT
	.align		4
        /*0000*/ 	.byte	0x04, 0x2f
        /*0002*/ 	.short	(.L_1 - .L_0)
	.align		4
.L_0:
        /*0004*/ 	.word	index@(triton_poi_fused_add_convolution_1)
        /*0008*/ 	.word	0x00000010


	//----- nvinfo : EIATTR_MIN_STACK_SIZE
	.align		4
.L_1:
        /*000c*/ 	.byte	0x04, 0x12
        /*000e*/ 	.short	(.L_3 - .L_2)
	.align		4
.L_2:
        /*0010*/ 	.word	index@(triton_poi_fused_add_convolution_1)
        /*0014*/ 	.word	0x00000000


	//----- nvinfo : EIATTR_FRAME_SIZE
	.align		4
.L_3:
        /*0018*/ 	.byte	0x04, 0x11
        /*001a*/ 	.short	(.L_5 - .L_4)
	.align		4
.L_4:
        /*001c*/ 	.word	index@(triton_poi_fused_add_convolution_1)
        /*0020*/ 	.word	0x00000000


	//----- nvinfo : EIATTR_MIN_STACK_SIZE
	.align		4
.L_5:
        /*0024*/ 	.byte	0x04, 0x12
        /*0026*/ 	.short	(.L_7 - .L_6)
	.align		4
.L_6:
        /*0028*/ 	.word	index@(triton_poi_fused_add_convolution_1)
        /*002c*/ 	.word	0x00000000
.L_7:


//--------------------- .nv.info.triton_poi_fused_add_convolution_1 --------------------------
	.section	.nv.info.triton_poi_fused_add_convolution_1,"",@"SHT_CUDA_INFO"
	.sectionflags	@""
	.align	4


	//----- nvinfo : EIATTR_CUDA_API_VERSION
	.align		4
        /*0000*/ 	.byte	0x04, 0x37
        /*0002*/ 	.short	(.L_9 - .L_8)
.L_8:
        /*0004*/ 	.word	0x0000007c


	//----- nvinfo : EIATTR_KPARAM_INFO
	.align		4
.L_9:
        /*0008*/ 	.byte	0x04, 0x17
        /*000a*/ 	.short	(.L_11 - .L_10)
.L_10:
        /*000c*/ 	.word	0x00000000
        /*0010*/ 	.short	0x0004
        /*0012*/ 	.short	0x0020
        /*0014*/ 	.byte	0x00, 0xf0, 0x11, 0x00


	//----- nvinfo : EIATTR_KPARAM_INFO
	.align		4
.L_11:
        /*0018*/ 	.byte	0x04, 0x17
        /*001a*/ 	.short	(.L_13 - .L_12)
.L_12:
        /*001c*/ 	.word	0x00000000
        /*0020*/ 	.short	0x0003
        /*0022*/ 	.short	0x0018
        /*0024*/ 	.byte	0x00, 0xf4, 0x21, 0x00


	//----- nvinfo : EIATTR_KPARAM_INFO
	.align		4
.L_13:
        /*0028*/ 	.byte	0x04, 0x17
        /*002a*/ 	.short	(.L_15 - .L_14)
.L_14:
        /*002c*/ 	.word	0x00000000
        /*0030*/ 	.short	0x0002
        /*0032*/ 	.short	0x0010
        /*0034*/ 	.byte	0x00, 0xf4, 0x21, 0x00


	//----- nvinfo : EIATTR_KPARAM_INFO
	.align		4
.L_15:
        /*0038*/ 	.byte	0x04, 0x17
        /*003a*/ 	.short	(.L_17 - .L_16)
.L_16:
        /*003c*/ 	.word	0x00000000
        /*0040*/ 	.short	0x0001
        /*0042*/ 	.short	0x0008
        /*0044*/ 	.byte	0x00, 0xf4, 0x21, 0x00


	//----- nvinfo : EIATTR_KPARAM_INFO
	.align		4
.L_17:
        /*0048*/ 	.byte	0x04, 0x17
        /*004a*/ 	.short	(.L_19 - .L_18)
.L_18:
        /*004c*/ 	.word	0x00000000
        /*0050*/ 	.short	0x0000
        /*0052*/ 	.short	0x0000
        /*0054*/ 	.byte	0x00, 0xf4, 0x21, 0x00


	//----- nvinfo : EIATTR_SPARSE_MMA_MASK
	.align		4
.L_19:
        /*0058*/ 	.byte	0x03, 0x50
        /*005a*/ 	.short	0x0000


	//----- nvinfo : EIATTR_MAXREG_COUNT
	.align		4
        /*005c*/ 	.byte	0x03, 0x1b
        /*005e*/ 	.short	0x00ff


	//----- nvinfo : EIATTR_EXIT_INSTR_OFFSETS
	.align		4
        /*0060*/ 	.byte	0x04, 0x1c
        /*0062*/ 	.short	(.L_21 - .L_20)


	//   ....[0]....
.L_20:
        /*0064*/ 	.word	0x00000200


	//   ....[1]....
        /*0068*/ 	.word	0x00000220


	//----- nvinfo : EIATTR_REQNTID
	.align		4
.L_21:
        /*006c*/ 	.byte	0x04, 0x10
        /*006e*/ 	.short	(.L_23 - .L_22)
.L_22:
        /*0070*/ 	.word	0x00000080
        /*0074*/ 	.word	0x00000001
        /*0078*/ 	.word	0x00000001


	//----- nvinfo : EIATTR_CBANK_PARAM_SIZE
	.align		4
.L_23:
        /*007c*/ 	.byte	0x03, 0x19
        /*007e*/ 	.short	0x0024


	//----- nvinfo : EIATTR_PARAM_CBANK
	.align		4
        /*0080*/ 	.byte	0x04, 0x0a
        /*0082*/ 	.short	(.L_25 - .L_24)
	.align		4
.L_24:
        /*0084*/ 	.word	index@(.nv.constant0.triton_poi_fused_add_convolution_1)
        /*0088*/ 	.short	0x0210
        /*008a*/ 	.short	0x0024


	//----- nvinfo : EIATTR_SW_WAR
	.align		4
.L_25:
        /*008c*/ 	.byte	0x04, 0x36
        /*008e*/ 	.short	(.L_27 - .L_26)
.L_26:
        /*0090*/ 	.word	0x00000008
.L_27:


//--------------------- .nv.callgraph             --------------------------
	.section	.nv.callgraph,"",@"SHT_CUDA_CALLGRAPH"
	.align	4
	.sectionentsize	8
	.align		4
        /*0000*/ 	.word	0x00000000
	.align		4
        /*0004*/ 	.word	0xffffffff
	.align		4
        /*0008*/ 	.word	0x00000000
	.align		4
        /*000c*/ 	.word	0xfffffffe
	.align		4
        /*0010*/ 	.word	0x00000000
	.align		4
        /*0014*/ 	.word	0xfffffffd
	.align		4
        /*0018*/ 	.word	0x00000000
	.align		4
        /*001c*/ 	.word	0xfffffffc


//--------------------- .text.triton_poi_fused_add_convolution_1 --------------------------
	.section	.text.triton_poi_fused_add_convolution_1,"ax",@progbits
	.align	128
        .global         triton_poi_fused_add_convolution_1
        .type           triton_poi_fused_add_convolution_1,@function
        .size           triton_poi_fused_add_convolution_1,(.L_x_1 - triton_poi_fused_add_convolution_1)
        .other          triton_poi_fused_add_convolution_1,@"STO_CUDA_ENTRY STV_DEFAULT"
triton_poi_fused_add_convolution_1:
.text.triton_poi_fused_add_convolution_1:
[----:B------:R-:W0:Y:S02]  /*0000*/  LDC R1, c[0x0][0x28] ;  /* 0x00000a00ff017b82 */ /* 0x000e240000000800 */
[----:B------:R-:W1:Y:S01]  /*0010*/  S2R R0, SR_TID.X ;  /* 0x0000000000007919 */ /* 0x000e620000002100 */
[----:B------:R-:W2:Y:S01]  /*0020*/  LDC.64 R8, c[0x0][0x228] ;  /* 0x00008a00ff087b82 */ /* 0x000ea20000000a00 */
[----:B------:R-:W-:Y:S01]  /*0030*/  ULDC.64 UR4, c[0x0][0x208] ;  /* 0x0000820000047ab9 */ /* 0x000fe20000000a00 */
[----:B------:R-:W3:Y:S06]  /*0040*/  S2R R13, SR_CTAID.X ;  /* 0x00000000000d7919 */ /* 0x000eec0000002500 */
[----:B------:R-:W4:Y:S08]  /*0050*/  LDC.64 R2, c[0x0][0x220] ;  /* 0x00008800ff027b82 */ /* 0x000f300000000a00 */
[----:B------:R-:W5:Y:S01]  /*0060*/  LDC.64 R10, c[0x0][0x210] ;  /* 0x00008400ff0a7b82 */ /* 0x000f620000000a00 */
[----:B-1----:R-:W-:-:S02]  /*0070*/  LOP3.LUT R0, R0, 0x7f, RZ, 0xc0, !PT ;  /* 0x0000007f00007812 */ /* 0x002fc400078ec0ff */
[----:B---3--:R-:W-:-:S03]  /*0080*/  SHF.R.S32.HI R4, RZ, 0x18, R13 ;  /* 0x00000018ff047819 */ /* 0x008fc6000001140d */
[----:B------:R-:W-:Y:S01]  /*0090*/  IMAD R13, R13, 0x80, R0 ;  /* 0x000000800d0d7824 */ /* 0x000fe200078e0200 */
[----:B------:R-:W-:Y:S02]  /*00a0*/  SGXT R0, R4, 0x1 ;  /* 0x000000010400781a */ /* 0x000fe40000000200 */
[----:B------:R-:W1:Y:S02]  /*00b0*/  LDC.64 R4, c[0x0][0x218] ;  /* 0x00008600ff047b82 */ /* 0x000e640000000a00 */
[----:B------:R-:W-:Y:S02]  /*00c0*/  ISETP.GE.AND P0, PT, R13, 0x100, PT ;  /* 0x000001000d00780c */ /* 0x000fe40003f06270 */
[----:B------:R-:W-:-:S04]  /*00d0*/  LEA.HI R0, R0, R13, RZ, 0x4 ;  /* 0x0000000d00007211 */ /* 0x000fc800078f20ff */
[----:B------:R-:W-:-:S04]  /*00e0*/  SHF.R.S32.HI R0, RZ, 0x4, R0 ;  /* 0x00000004ff007819 */ /* 0x000fc80000011400 */
[----:B------:R-:W-:-:S04]  /*00f0*/  LEA.HI R6, R0, R0, RZ, 0x2 ;  /* 0x0000000000067211 */ /* 0x000fc800078f10ff */
[----:B------:R-:W-:-:S05]  /*0100*/  LOP3.LUT R7, R6, 0xfffffffc, RZ, 0xc0, !PT ;  /* 0xfffffffc06077812 */ /* 0x000fca00078ec0ff */
[----:B------:R-:W-:Y:S02]  /*0110*/  IMAD.IADD R7, R0, 0x1, -R7 ;  /* 0x0000000100077824 */ /* 0x000fe400078e0a07 */
[----:B------:R-:W-:Y:S02]  /*0120*/  IMAD.MOV.U32 R0, RZ, RZ, RZ ;  /* 0x000000ffff007224 */ /* 0x000fe400078e00ff */
[----:B-1----:R-:W-:-:S04]  /*0130*/  IMAD.WIDE R4, R7, 0x4, R4 ;  /* 0x0000000407047825 */ /* 0x002fc800078e0204 */
[----:B--2---:R-:W-:-:S04]  /*0140*/  IMAD.WIDE R8, R7, 0x4, R8 ;  /* 0x0000000407087825 */ /* 0x004fc800078e0208 */
[----:B----4-:R-:W-:-:S04]  /*0150*/  IMAD.WIDE R6, R13, 0x4, R2 ;  /* 0x000000040d067825 */ /* 0x010fc800078e0202 */
[----:B-----5:R-:W-:Y:S01]  /*0160*/  IMAD.WIDE R2, R13, 0x4, R10 ;  /* 0x000000040d027825 */ /* 0x020fe200078e020a */
[----:B------:R-:W-:Y:S01]  /*0170*/  HFMA2.MMA R13, -RZ, RZ, 0, 0 ;  /* 0x00000000ff0d7435 */ /* 0x000fe200000001ff */
[----:B------:R-:W-:-:S03]  /*0180*/  CS2R R10, SRZ ;  /* 0x00000000000a7805 */ /* 0x000fc6000001ff00 */
[----:B------:R-:W2:Y:S04]  /*0190*/  @!P0 LDG.E R0, desc[UR4][R2.64] ;  /* 0x0000000402008981 */ /* 0x000ea8000c1e1900 */
[----:B------:R-:W3:Y:S04]  /*01a0*/  @!P0 LDG.E R10, desc[UR4][R6.64] ;  /* 0x00000004060a8981 */ /* 0x000ee8000c1e1900 */
[----:B------:R-:W2:Y:S04]  /*01b0*/  @!P0 LDG.E.EL R11, desc[UR4][R4.64] ;  /* 0x00000004040b8981 */ /* 0x000ea8000c2e1900 */
[----:B------:R-:W3:Y:S01]  /*01c0*/  @!P0 LDG.E.EL R13, desc[UR4][R8.64] ;  /* 0x00000004080d8981 */ /* 0x000ee2000c2e1900 */
[----:B--2---:R-:W-:Y:S01]  /*01d0*/  FADD R0, R11, R0 ;  /* 0x000000000b007221 */ /* 0x004fe20000000000 */
[----:B---3--:R-:W-:-:S04]  /*01e0*/  FADD R13, R13, R10 ;  /* 0x0000000a0d0d7221 */ /* 0x008fc80000000000 */
[----:B------:R-:W-:Y:S01]  /*01f0*/  FADD R13, R0, R13 ;  /* 0x0000000d000d7221 */ /* 0x000fe20000000000 */
[----:B------:R-:W-:Y:S06]  /*0200*/  @P0 EXIT ;  /* 0x000000000000094d */ /* 0x000fec0003800000 */
[----:B------:R-:W-:Y:S01]  /*0210*/  STG.E desc[UR4][R2.64], R13 ;  /* 0x0000000d02007986 */ /* 0x000fe2000c101904 */
[----:B------:R-:W-:Y:S05]  /*0220*/  EXIT ;  /* 0x000000000000794d */ /* 0x000fea0003800000 */
.L_x_0:
[----:B------:R-:W-:-:S00]  /*0230*/  BRA `(.L_x_0) ;  /* 0xfffffffc00fc7947 */ /* 0x000fc0000383ffff */
[----:B------:R-:W-:-:S00]  /*0240*/  NOP ;  /* 0x0000000000007918 */ /* 0x000fc00000000000 */
        /* <DEDUP_REMOVED lines=11> */
.L_x_1:


//--------------------- .nv.constant0.triton_poi_fused_add_convolution_1 --------------------------
	.section	.nv.constant0.triton_poi_fused_add_convolution_1,"a",@progbits
	.sectionflags	@""
	.align	4
.nv.constant0.triton_poi_fused_add_convolution_1:
	.zero		564
